//
// Generated by NVIDIA NVVM Compiler
//
// Compiler Build ID: CL-36424714
// Cuda compilation tools, release 13.0, V13.0.88
// Based on NVVM 20.0.0
//

.version 9.0
.target sm_100
.address_size 64

	// .globl	_Z24f_Structure_Of_Array_SOAP4nodei
.extern .func  (.param .b32 func_retval0) vprintf
(
	.param .b64 vprintf_param_0,
	.param .b64 vprintf_param_1
)
;
.global .align 1 .b8 $str[23] = {105, 112, 116, 114, 32, 61, 32, 37, 100, 44, 32, 102, 112, 116, 114, 32, 61, 32, 32, 37, 100, 10};

.visible .entry _Z24f_Structure_Of_Array_SOAP4nodei(
	.param .u64 .ptr .align 1 _Z24f_Structure_Of_Array_SOAP4nodei_param_0,
	.param .u32 _Z24f_Structure_Of_Array_SOAP4nodei_param_1
)
{
	.reg .pred 	%p<2>;
	.reg .b32 	%r<7>;
	.reg .b64 	%rd<10>;

	ld.param.u64 	%rd1, [_Z24f_Structure_Of_Array_SOAP4nodei_param_0];
	ld.param.u32 	%r2, [_Z24f_Structure_Of_Array_SOAP4nodei_param_1];
	mov.u32 	%r3, %tid.x;
	mov.u32 	%r4, %ctaid.x;
	mov.u32 	%r5, %ntid.x;
	mad.lo.s32 	%r1, %r4, %r5, %r3;
	setp.ge.s32 	%p1, %r1, %r2;
	@%p1 bra 	$L__BB0_2;
	cvta.to.global.u64 	%rd2, %rd1;
	ld.global.u64 	%rd3, [%rd2];
	cvta.to.global.u64 	%rd4, %rd3;
	mul.wide.s32 	%rd5, %r1, 4;
	add.s64 	%rd6, %rd4, %rd5;
	st.global.u32 	[%rd6], %r1;
	shl.b32 	%r6, %r1, 1;
	ld.global.u64 	%rd7, [%rd2+8];
	cvta.to.global.u64 	%rd8, %rd7;
	add.s64 	%rd9, %rd8, %rd5;
	st.global.u32 	[%rd9], %r6;
$L__BB0_2:
	ret;

}
	// .globl	_Z11f_print_SOAP4nodei
.visible .entry _Z11f_print_SOAP4nodei(
	.param .u64 .ptr .align 1 _Z11f_print_SOAP4nodei_param_0,
	.param .u32 _Z11f_print_SOAP4nodei_param_1
)
{
	.local .align 8 .b8 	__local_depot1[8];
	.reg .b64 	%SP;
	.reg .b64 	%SPL;
	.reg .pred 	%p<2>;
	.reg .b32 	%r<10>;
	.reg .b64 	%rd<12>;

	mov.u64 	%SPL, __local_depot1;
	cvta.local.u64 	%SP, %SPL;
	ld.param.u64 	%rd1, [_Z11f_print_SOAP4nodei_param_0];
	ld.param.u32 	%r2, [_Z11f_print_SOAP4nodei_param_1];
	mov.u32 	%r3, %tid.x;
	mov.u32 	%r4, %ctaid.x;
	mov.u32 	%r5, %ntid.x;
	mad.lo.s32 	%r1, %r4, %r5, %r3;
	setp.ge.s32 	%p1, %r1, %r2;
	@%p1 bra 	$L__BB1_2;
	add.u64 	%rd2, %SP, 0;
	add.u64 	%rd3, %SPL, 0;
	cvta.to.global.u64 	%rd4, %rd1;
	ld.global.u64 	%rd5, [%rd4];
	mul.wide.s32 	%rd6, %r1, 4;
	add.s64 	%rd7, %rd5, %rd6;
	ld.u32 	%r6, [%rd7];
	ld.global.u64 	%rd8, [%rd4+8];
	add.s64 	%rd9, %rd8, %rd6;
	ld.u32 	%r7, [%rd9];
	st.local.v2.u32 	[%rd3], {%r6, %r7};
	mov.u64 	%rd10, $str;
	cvta.global.u64 	%rd11, %rd10;
	{ // callseq 0, 0
	.param .b64 param0;
	st.param.b64 	[param0], %rd11;
	.param .b64 param1;
	st.param.b64 	[param1], %rd2;
	.param .b32 retval0;
	call.uni (retval0), 
	vprintf, 
	(
	param0, 
	param1
	);
	ld.param.b32 	%r8, [retval0];
	} // callseq 0
$L__BB1_2:
	ret;

}


// ===== COMPILED SASS (sm_100) =====

	.target	sm_100

	.elftype	@"ET_EXEC"


//--------------------- .note.nv.tkinfo           --------------------------
	.section	.note.nv.tkinfo,"",@"SHT_NOTE"
	.sectionflags	@"SHF_NOTE_NV_TKINFO"
	.tkinfo
        /*0018*/ 	.word	0x00000002
        /*0030*/ 	.string	""
        /*0030*/ 	.string	"ptxas"
        /*0030*/ 	.string	"Cuda compilation tools, release 13.0, V13.0.88"
        /*0030*/ 	.string	"Build cuda_13.0.r13.0/compiler.36424714_0"
        /*0030*/ 	.string	"-arch sm_100 -m 64 "



//--------------------- .note.nv.cuinfo           --------------------------
	.section	.note.nv.cuinfo,"",@"SHT_NOTE"
	.sectionflags	@"SHF_NOTE_NV_CUINFO"
        /*0018*/ 	.short	0x0002
        /*001a*/ 	.short	0x0064
        /*001c*/ 	.short	0x0082
	.zero		2


//--------------------- .nv.info                  --------------------------
	.section	.nv.info,"",@"SHT_CUDA_INFO"
	.align	4


	//----- nvinfo : EIATTR_REGCOUNT
	.align		4
        /*0000*/ 	.byte	0x04, 0x2f
        /*0002*/ 	.short	(.L_2 - .L_1)
	.align		4
.L_1:
        /*0004*/ 	.word	index@(_Z24f_Structure_Of_Array_SOAP4nodei)
        /*0008*/ 	.word	0x0000000e


	//----- nvinfo : EIATTR_FRAME_SIZE
	.align		4
.L_2:
        /*000c*/ 	.byte	0x04, 0x11
        /*000e*/ 	.short	(.L_4 - .L_3)
	.align		4
.L_3:
        /*0010*/ 	.word	index@(_Z24f_Structure_Of_Array_SOAP4nodei)
        /*0014*/ 	.word	0x00000000


	//----- nvinfo : EIATTR_REGCOUNT
	.align		4
.L_4:
        /*0018*/ 	.byte	0x04, 0x2f
        /*001a*/ 	.short	(.L_6 - .L_5)
	.align		4
.L_5:
        /*001c*/ 	.word	index@(_Z11f_print_SOAP4nodei)
        /*0020*/ 	.word	0x00000018


	//----- nvinfo : EIATTR_FRAME_SIZE
	.align		4
.L_6:
        /*0024*/ 	.byte	0x04, 0x11
        /*0026*/ 	.short	(.L_8 - .L_7)
	.align		4
.L_7:
        /*0028*/ 	.word	index@(_Z11f_print_SOAP4nodei)
        /*002c*/ 	.word	0x00000008


	//----- nvinfo : EIATTR_MIN_STACK_SIZE
	.align		4
.L_8:
        /*0030*/ 	.byte	0x04, 0x12
        /*0032*/ 	.short	(.L_10 - .L_9)
	.align		4
.L_9:
        /*0034*/ 	.word	index@(_Z11f_print_SOAP4nodei)
        /*0038*/ 	.word	0x00000008


	//----- nvinfo : EIATTR_MIN_STACK_SIZE
	.align		4
.L_10:
        /*003c*/ 	.byte	0x04, 0x12
        /*003e*/ 	.short	(.L_12 - .L_11)
	.align		4
.L_11:
        /*0040*/ 	.word	index@(_Z24f_Structure_Of_Array_SOAP4nodei)
        /*0044*/ 	.word	0x00000000
.L_12:


//--------------------- .nv.compat                --------------------------
	.section	.nv.compat,"",@"SHT_CUDA_COMPAT_INFO"
	.align	4
        /*0000*/ 	.byte	0x02, 0x09, 0x00, 0x00, 0x02, 0x02, 0x01, 0x00, 0x02, 0x05, 0x05, 0x00, 0x03, 0x07, 0x01, 0x01
        /*0010*/ 	.byte	0x02, 0x03, 0x00, 0x00, 0x02, 0x06, 0x01, 0x00, 0x04, 0x0b, 0x08, 0x00, 0x09, 0x00, 0x00, 0x00
        /*0020*/ 	.byte	0x00, 0x00, 0x00, 0x00


//--------------------- .nv.info._Z11f_print_SOAP4nodei --------------------------
	.section	.nv.info._Z11f_print_SOAP4nodei,"",@"SHT_CUDA_INFO"
	.sectionflags	@""
	.align	4


	//----- nvinfo : EIATTR_CUDA_API_VERSION
	.align		4
        /*0000*/ 	.byte	0x04, 0x37
        /*0002*/ 	.short	(.L_14 - .L_13)
.L_13:
        /*0004*/ 	.word	0x00000082


	//----- nvinfo : EIATTR_KPARAM_INFO
	.align		4
.L_14:
        /*0008*/ 	.byte	0x04, 0x17
        /*000a*/ 	.short	(.L_16 - .L_15)
.L_15:
        /*000c*/ 	.word	0x00000000
        /*0010*/ 	.short	0x0001
        /*0012*/ 	.short	0x0008
        /*0014*/ 	.byte	0x00, 0xf0, 0x11, 0x00


	//----- nvinfo : EIATTR_KPARAM_INFO
	.align		4
.L_16:
        /*0018*/ 	.byte	0x04, 0x17
        /*001a*/ 	.short	(.L_18 - .L_17)
.L_17:
        /*001c*/ 	.word	0x00000000
        /*0020*/ 	.short	0x0000
        /*0022*/ 	.short	0x0000
        /*0024*/ 	.byte	0x00, 0xf5, 0x21, 0x00


	//----- nvinfo : EIATTR_SPARSE_MMA_MASK
	.align		4
.L_18:
        /*0028*/ 	.byte	0x03, 0x50
        /*002a*/ 	.short	0x0000


	//----- nvinfo : EIATTR_MAXREG_COUNT
	.align		4
        /*002c*/ 	.byte	0x03, 0x1b
        /*002e*/ 	.short	0x00ff


	//----- nvinfo : EIATTR_EXTERNS
	.align		4
        /*0030*/ 	.byte	0x04, 0x0f
        /*0032*/ 	.short	(.L_20 - .L_19)


	//   ....[0]....
	.align		4
.L_19:
        /*0034*/ 	.word	index@(vprintf)


	//----- nvinfo : EIATTR_MERCURY_ISA_VERSION
	.align		4
.L_20:
        /*0038*/ 	.byte	0x03, 0x5f
        /*003a*/ 	.short	0x0101


	//----- nvinfo : EIATTR_VRC_CTA_INIT_COUNT
	.align		4
        /*003c*/ 	.byte	0x02, 0x4a
	.zero		1
	.zero		1


	//----- nvinfo : EIATTR_SYSCALL_OFFSETS
	.align		4
        /*0040*/ 	.byte	0x04, 0x46
        /*0042*/ 	.short	(.L_22 - .L_21)


	//   ....[0]....
.L_21:
        /*0044*/ 	.word	0x000001c0


	//----- nvinfo : EIATTR_EXIT_INSTR_OFFSETS
	.align		4
.L_22:
        /*0048*/ 	.byte	0x04, 0x1c
        /*004a*/ 	.short	(.L_24 - .L_23)


	//   ....[0]....
.L_23:
        /*004c*/ 	.word	0x000000c0


	//   ....[1]....
        /*0050*/ 	.word	0x000001d0


	//----- nvinfo : EIATTR_CRS_STACK_SIZE
	.align		4
.L_24:
        /*0054*/ 	.byte	0x04, 0x1e
        /*0056*/ 	.short	(.L_26 - .L_25)
.L_25:
        /*0058*/ 	.word	0x00000000


	//----- nvinfo : EIATTR_CBANK_PARAM_SIZE
	.align		4
.L_26:
        /*005c*/ 	.byte	0x03, 0x19
        /*005e*/ 	.short	0x000c


	//----- nvinfo : EIATTR_PARAM_CBANK
	.align		4
        /*0060*/ 	.byte	0x04, 0x0a
        /*0062*/ 	.short	(.L_28 - .L_27)
	.align		4
.L_27:
        /*0064*/ 	.word	index@(.nv.constant0._Z11f_print_SOAP4nodei)
        /*0068*/ 	.short	0x0380
        /*006a*/ 	.short	0x000c


	//----- nvinfo : EIATTR_SW_WAR
	.align		4
.L_28:
        /*006c*/ 	.byte	0x04, 0x36
        /*006e*/ 	.short	(.L_30 - .L_29)
.L_29:
        /*0070*/ 	.word	0x00000008
.L_30:


//--------------------- .nv.info._Z24f_Structure_Of_Array_SOAP4nodei --------------------------
	.section	.nv.info._Z24f_Structure_Of_Array_SOAP4nodei,"",@"SHT_CUDA_INFO"
	.sectionflags	@""
	.align	4


	//----- nvinfo : EIATTR_CUDA_API_VERSION
	.align		4
        /*0000*/ 	.byte	0x04, 0x37
        /*0002*/ 	.short	(.L_32 - .L_31)
.L_31:
        /*0004*/ 	.word	0x00000082


	//----- nvinfo : EIATTR_KPARAM_INFO
	.align		4
.L_32:
        /*0008*/ 	.byte	0x04, 0x17
        /*000a*/ 	.short	(.L_34 - .L_33)
.L_33:
        /*000c*/ 	.word	0x00000000
        /*0010*/ 	.short	0x0001
        /*0012*/ 	.short	0x0008
        /*0014*/ 	.byte	0x00, 0xf0, 0x11, 0x00


	//----- nvinfo : EIATTR_KPARAM_INFO
	.align		4
.L_34:
        /*0018*/ 	.byte	0x04, 0x17
        /*001a*/ 	.short	(.L_36 - .L_35)
.L_35:
        /*001c*/ 	.word	0x00000000
        /*0020*/ 	.short	0x0000
        /*0022*/ 	.short	0x0000
        /*0024*/ 	.byte	0x00, 0xf5, 0x21, 0x00


	//----- nvinfo : EIATTR_SPARSE_MMA_MASK
	.align		4
.L_36:
        /*0028*/ 	.byte	0x03, 0x50
        /*002a*/ 	.short	0x0000


	//----- nvinfo : EIATTR_MAXREG_COUNT
	.align		4
        /*002c*/ 	.byte	0x03, 0x1b
        /*002e*/ 	.short	0x00ff


	//----- nvinfo : EIATTR_MERCURY_ISA_VERSION
	.align		4
        /*0030*/ 	.byte	0x03, 0x5f
        /*0032*/ 	.short	0x0101


	//----- nvinfo : EIATTR_VRC_CTA_INIT_COUNT
	.align		4
        /*0034*/ 	.byte	0x02, 0x4a
	.zero		1
	.zero		1


	//----- nvinfo : EIATTR_EXIT_INSTR_OFFSETS
	.align		4
        /*0038*/ 	.byte	0x04, 0x1c
        /*003a*/ 	.short	(.L_38 - .L_37)


	//   ....[0]....
.L_37:
        /*003c*/ 	.word	0x00000070


	//   ....[1]....
        /*0040*/ 	.word	0x00000110


	//----- nvinfo : EIATTR_CBANK_PARAM_SIZE
	.align		4
.L_38:
        /*0044*/ 	.byte	0x03, 0x19
        /*0046*/ 	.short	0x000c


	//----- nvinfo : EIATTR_PARAM_CBANK
	.align		4
        /*0048*/ 	.byte	0x04, 0x0a
        /*004a*/ 	.short	(.L_40 - .L_39)
	.align		4
.L_39:
        /*004c*/ 	.word	index@(.nv.constant0._Z24f_Structure_Of_Array_SOAP4nodei)
        /*0050*/ 	.short	0x0380
        /*0052*/ 	.short	0x000c


	//----- nvinfo : EIATTR_SW_WAR
	.align		4
.L_40:
        /*0054*/ 	.byte	0x04, 0x36
        /*0056*/ 	.short	(.L_42 - .L_41)
.L_41:
        /*0058*/ 	.word	0x00000008
.L_42:


//--------------------- .nv.callgraph             --------------------------
	.section	.nv.callgraph,"",@"SHT_CUDA_CALLGRAPH"
	.align	4
	.sectionentsize	8
	.align		4
        /*0000*/ 	.word	0x00000000
	.align		4
        /*0004*/ 	.word	0xffffffff
	.align		4
        /*0008*/ 	.word	index@(_Z11f_print_SOAP4nodei)
	.align		4
        /*000c*/ 	.word	index@(vprintf)
	.align		4
        /*0010*/ 	.word	0x00000000
	.align		4
        /*0014*/ 	.word	0xfffffffe
	.align		4
        /*0018*/ 	.word	0x00000000
	.align		4
        /*001c*/ 	.word	0xfffffffd
	.align		4
        /*0020*/ 	.word	0x00000000
	.align		4
        /*0024*/ 	.word	0xfffffffc


//--------------------- .nv.constant4             --------------------------
	.section	.nv.constant4,"a",@progbits
	.align	8
	.align		8
.nv.constant4:
        /*0000*/ 	.dword	vprintf
	.align		8
        /*0008*/ 	.dword	$str


//--------------------- .text._Z11f_print_SOAP4nodei --------------------------
	.section	.text._Z11f_print_SOAP4nodei,"ax",@progbits
	.align	128
        .global         _Z11f_print_SOAP4nodei
        .type           _Z11f_print_SOAP4nodei,@function
        .size           _Z11f_print_SOAP4nodei,(.L_x_3 - _Z11f_print_SOAP4nodei)
        .other          _Z11f_print_SOAP4nodei,@"STO_CUDA_ENTRY STV_DEFAULT"
_Z11f_print_SOAP4nodei:
.text._Z11f_print_SOAP4nodei:
[----:B------:R-:W0:Y:S01]  /*0000*/  LDC R1, c[0x0][0x37c] ;  /* 0x0000df00ff017b82 */ /* 0x000e220000000800 */
[----:B------:R-:W1:Y:S01]  /*0010*/  S2R R5, SR_TID.X ;  /* 0x0000000000057919 */ /* 0x000e620000002100 */
[----:B------:R-:W2:Y:S06]  /*0020*/  LDCU UR5, c[0x0][0x2fc] ;  /* 0x00005f80ff0577ac */ /* 0x000eac0008000800 */
[----:B------:R-:W1:Y:S01]  /*0030*/  S2UR UR6, SR_CTAID.X ;  /* 0x00000000000679c3 */ /* 0x000e620000002500 */
[----:B0-----:R-:W-:Y:S01]  /*0040*/  VIADD R1, R1, 0xfffffff8 ;  /* 0xfffffff801017836 */ /* 0x001fe20000000000 */
[----:B------:R-:W0:Y:S01]  /*0050*/  LDCU UR7, c[0x0][0x388] ;  /* 0x00007100ff0777ac */ /* 0x000e220008000800 */
[----:B------:R-:W3:Y:S05]  /*0060*/  LDCU UR4, c[0x0][0x2f8] ;  /* 0x00005f00ff0477ac */ /* 0x000eea0008000800 */
[----:B------:R-:W1:Y:S01]  /*0070*/  LDC R0, c[0x0][0x360] ;  /* 0x0000d800ff007b82 */ /* 0x000e620000000800 */
[----:B---3--:R-:W-:-:S05]  /*0080*/  IADD3 R6, P1, PT, R1, UR4, RZ ;  /* 0x0000000401067c10 */ /* 0x008fca000ff3e0ff */
[----:B--2---:R-:W-:Y:S02]  /*0090*/  IMAD.X R7, RZ, RZ, UR5, P1 ;  /* 0x00000005ff077e24 */ /* 0x004fe400088e06ff */
[----:B-1----:R-:W-:-:S05]  /*00a0*/  IMAD R5, R0, UR6, R5 ;  /* 0x0000000600057c24 */ /* 0x002fca000f8e0205 */
[----:B0-----:R-:W-:-:S13]  /*00b0*/  ISETP.GE.AND P0, PT, R5, UR7, PT ;  /* 0x0000000705007c0c */ /* 0x001fda000bf06270 */
[----:B------:R-:W-:Y:S05]  /*00c0*/  @P0 EXIT ;  /* 0x000000000000094d */ /* 0x000fea0003800000 */
[----:B------:R-:W0:Y:S01]  /*00d0*/  LDC.64 R2, c[0x0][0x380] ;  /* 0x0000e000ff027b82 */ /* 0x000e220000000a00 */
[----:B------:R-:W0:Y:S02]  /*00e0*/  LDCU.64 UR4, c[0x0][0x358] ;  /* 0x00006b00ff0477ac */ /* 0x000e240008000a00 */
[----:B0-----:R-:W2:Y:S04]  /*00f0*/  LDG.E.64 R8, desc[UR4][R2.64] ;  /* 0x0000000402087981 */ /* 0x001ea8000c1e1b00 */
[----:B------:R-:W3:Y:S01]  /*0100*/  LDG.E.64 R12, desc[UR4][R2.64+0x8] ;  /* 0x00000804020c7981 */ /* 0x000ee2000c1e1b00 */
[----:B--2---:R-:W-:-:S04]  /*0110*/  IMAD.WIDE R8, R5, 0x4, R8 ;  /* 0x0000000405087825 */ /* 0x004fc800078e0208 */
[----:B---3--:R-:W-:Y:S01]  /*0120*/  IMAD.WIDE R12, R5, 0x4, R12 ;  /* 0x00000004050c7825 */ /* 0x008fe200078e020c */
[----:B------:R-:W2:Y:S04]  /*0130*/  LD.E R10, desc[UR4][R8.64] ;  /* 0x00000004080a7980 */ /* 0x000ea8000c101900 */
[----:B------:R-:W2:Y:S01]  /*0140*/  LD.E R11, desc[UR4][R12.64] ;  /* 0x000000040c0b7980 */ /* 0x000ea2000c101900 */
[----:B------:R-:W-:Y:S01]  /*0150*/  MOV R0, 0x0 ;  /* 0x0000000000007802 */ /* 0x000fe20000000f00 */
[----:B------:R-:W0:Y:S03]  /*0160*/  LDCU.64 UR4, c[0x4][0x8] ;  /* 0x01000100ff0477ac */ /* 0x000e260008000a00 */
[----:B------:R1:W3:Y:S01]  /*0170*/  LDC.64 R14, c[0x4][R0] ;  /* 0x01000000000e7b82 */ /* 0x0002e20000000a00 */
[----:B0-----:R-:W-:-:S02]  /*0180*/  MOV R4, UR4 ;  /* 0x0000000400047c02 */ /* 0x001fc40008000f00 */
[----:B------:R-:W-:Y:S01]  /*0190*/  MOV R5, UR5 ;  /* 0x0000000500057c02 */ /* 0x000fe20008000f00 */
[----:B--23--:R1:W-:Y:S06]  /*01a0*/  STL.64 [R1], R10 ;  /* 0x0000000a01007387 */ /* 0x00c3ec0000100a00 */
[----:B------:R-:W-:-:S07]  /*01b0*/  LEPC R20, `(.L_x_0) ;  /* 0x000000001014794e */ /* 0x000fce0000000000 */
[----:B-1----:R-:W-:Y:S05]  /*01c0*/  CALL.ABS.NOINC R14 ;  /* 0x000000000e007343 */ /* 0x002fea0003c00000 */
.L_x_0:
[----:B------:R-:W-:Y:S05]  /*01d0*/  EXIT ;  /* 0x000000000000794d */ /* 0x000fea0003800000 */
.L_x_1:
[----:B------:R-:W-:-:S00]  /*01e0*/  BRA `(.L_x_1) ;  /* 0xfffffffc00fc7947 */ /* 0x000fc0000383ffff */
[----:B------:R-:W-:-:S00]  /*01f0*/  NOP ;  /* 0x0000000000007918 */ /* 0x000fc00000000000 */
        /* <DEDUP_REMOVED lines=8> */
.L_x_3:


//--------------------- .text._Z24f_Structure_Of_Array_SOAP4nodei --------------------------
	.section	.text._Z24f_Structure_Of_Array_SOAP4nodei,"ax",@progbits
	.align	128
        .global         _Z24f_Structure_Of_Array_SOAP4nodei
        .type           _Z24f_Structure_Of_Array_SOAP4nodei,@function
        .size           _Z24f_Structure_Of_Array_SOAP4nodei,(.L_x_4 - _Z24f_Structure_Of_Array_SOAP4nodei)
        .other          _Z24f_Structure_Of_Array_SOAP4nodei,@"STO_CUDA_ENTRY STV_DEFAULT"
_Z24f_Structure_Of_Array_SOAP4nodei:
.text._Z24f_Structure_Of_Array_SOAP4nodei:
[----:B------:R-:W-:Y:S01]  /*0000*/  LDC R1, c[0x0][0x37c] ;  /* 0x0000df00ff017b82 */ /* 0x000fe20000000800 */
[----:B------:R-:W0:Y:S07]  /*0010*/  S2R R9, SR_TID.X ;  /* 0x0000000000097919 */ /* 0x000e2e0000002100 */
[----:B------:R-:W0:Y:S01]  /*0020*/  S2UR UR4, SR_CTAID.X ;  /* 0x00000000000479c3 */ /* 0x000e220000002500 */
[----:B------:R-:W1:Y:S07]  /*0030*/  LDCU UR5, c[0x0][0x388] ;  /* 0x00007100ff0577ac */ /* 0x000e6e0008000800 */
[----:B------:R-:W0:Y:S02]  /*0040*/  LDC R0, c[0x0][0x360] ;  /* 0x0000d800ff007b82 */ /* 0x000e240000000800 */
[----:B0-----:R-:W-:-:S05]  /*0050*/  IMAD R9, R0, UR4, R9 ;  /* 0x0000000400097c24 */ /* 0x001fca000f8e0209 */
[----:B-1----:R-:W-:-:S13]  /*0060*/  ISETP.GE.AND P0, PT, R9, UR5, PT ;  /* 0x0000000509007c0c */ /* 0x002fda000bf06270 */
[----:B------:R-:W-:Y:S05]  /*0070*/  @P0 EXIT ;  /* 0x000000000000094d */ /* 0x000fea0003800000 */
[----:B------:R-:W0:Y:S01]  /*0080*/  LDC.64 R2, c[0x0][0x380] ;  /* 0x0000e000ff027b82 */ /* 0x000e220000000a00 */
[----:B------:R-:W0:Y:S02]  /*0090*/  LDCU.64 UR4, c[0x0][0x358] ;  /* 0x00006b00ff0477ac */ /* 0x000e240008000a00 */
[----:B0-----:R-:W2:Y:S02]  /*00a0*/  LDG.E.64 R4, desc[UR4][R2.64] ;  /* 0x0000000402047981 */ /* 0x001ea4000c1e1b00 */
[----:B--2---:R-:W-:-:S05]  /*00b0*/  IMAD.WIDE R4, R9, 0x4, R4 ;  /* 0x0000000409047825 */ /* 0x004fca00078e0204 */
[----:B------:R-:W-:Y:S04]  /*00c0*/  STG.E desc[UR4][R4.64], R9 ;  /* 0x0000000904007986 */ /* 0x000fe8000c101904 */
[----:B------:R-:W2:Y:S01]  /*00d0*/  LDG.E.64 R6, desc[UR4][R2.64+0x8] ;  /* 0x0000080402067981 */ /* 0x000ea2000c1e1b00 */
[C---:B------:R-:W-:Y:S01]  /*00e0*/  SHF.L.U32 R11, R9.reuse, 0x1, RZ ;  /* 0x00000001090b7819 */ /* 0x040fe200000006ff */
[----:B--2---:R-:W-:-:S05]  /*00f0*/  IMAD.WIDE R6, R9, 0x4, R6 ;  /* 0x0000000409067825 */ /* 0x004fca00078e0206 */
[----:B------:R-:W-:Y:S01]  /*0100*/  STG.E desc[UR4][R6.64], R11 ;  /* 0x0000000b06007986 */ /* 0x000fe2000c101904 */
[----:B------:R-:W-:Y:S05]  /*0110*/  EXIT ;  /* 0x000000000000794d */ /* 0x000fea0003800000 */
.L_x_2:
        /* <DEDUP_REMOVED lines=14> */
.L_x_4:


//--------------------- .nv.global.init           --------------------------
	.section	.nv.global.init,"aw",@progbits
.nv.global.init:
	.type		$str,@object
	.size		$str,(.L_0 - $str)
$str:
        /*0000*/ 	.byte	0x69, 0x70, 0x74, 0x72, 0x20, 0x3d, 0x20, 0x25, 0x64, 0x2c, 0x20, 0x66, 0x70, 0x74, 0x72, 0x20
        /*0010*/ 	.byte	0x3d, 0x20, 0x20, 0x25, 0x64, 0x0a, 0x00
.L_0:


//--------------------- .nv.shared.reserved.0     --------------------------
	.section	.nv.shared.reserved.0,"aw",@nobits
	.weak		__nv_reservedSMEM_offset_0_alias
	.size		__nv_reservedSMEM_offset_0_alias, 0, 64
	.other		__nv_reservedSMEM_offset_0_alias,@"STO_CUDA_RESERVED_SHARED STV_DEFAULT"
__nv_reservedSMEM_offset_0_alias:
	.zero		0
	.zero		64


//--------------------- .nv.constant0._Z11f_print_SOAP4nodei --------------------------
	.section	.nv.constant0._Z11f_print_SOAP4nodei,"a",@progbits
	.sectionflags	@""
	.align	4
.nv.constant0._Z11f_print_SOAP4nodei:
	.zero		908


//--------------------- .nv.constant0._Z24f_Structure_Of_Array_SOAP4nodei --------------------------
	.section	.nv.constant0._Z24f_Structure_Of_Array_SOAP4nodei,"a",@progbits
	.sectionflags	@""
	.align	4
.nv.constant0._Z24f_Structure_Of_Array_SOAP4nodei:
	.zero		908


//--------------------- SYMBOLS --------------------------

	.type		.nv.reservedSmem.offset0,@object
	.size		.nv.reservedSmem.offset0,0x4
	.type		vprintf,@function
